//
// Generated by NVIDIA NVVM Compiler
//
// Compiler Build ID: CL-36424714
// Cuda compilation tools, release 13.0, V13.0.88
// Based on NVVM 20.0.0
//

.version 9.0
.target sm_100
.address_size 64

	// .globl	_Z17bitonic_sort_stepPciiiiiPiS0_
.extern .func  (.param .b64 func_retval0) malloc
(
	.param .b64 malloc_param_0
)
;
.extern .func free
(
	.param .b64 free_param_0
)
;

.visible .entry _Z17bitonic_sort_stepPciiiiiPiS0_(
	.param .u64 .ptr .align 1 _Z17bitonic_sort_stepPciiiiiPiS0__param_0,
	.param .u32 _Z17bitonic_sort_stepPciiiiiPiS0__param_1,
	.param .u32 _Z17bitonic_sort_stepPciiiiiPiS0__param_2,
	.param .u32 _Z17bitonic_sort_stepPciiiiiPiS0__param_3,
	.param .u32 _Z17bitonic_sort_stepPciiiiiPiS0__param_4,
	.param .u32 _Z17bitonic_sort_stepPciiiiiPiS0__param_5,
	.param .u64 .ptr .align 1 _Z17bitonic_sort_stepPciiiiiPiS0__param_6,
	.param .u64 .ptr .align 1 _Z17bitonic_sort_stepPciiiiiPiS0__param_7
)
{
	.reg .pred 	%p<32>;
	.reg .b16 	%rs<9>;
	.reg .b32 	%r<27>;
	.reg .b64 	%rd<69>;

	ld.param.u64 	%rd22, [_Z17bitonic_sort_stepPciiiiiPiS0__param_0];
	ld.param.u32 	%r10, [_Z17bitonic_sort_stepPciiiiiPiS0__param_1];
	ld.param.u32 	%r8, [_Z17bitonic_sort_stepPciiiiiPiS0__param_2];
	ld.param.u32 	%r9, [_Z17bitonic_sort_stepPciiiiiPiS0__param_4];
	ld.param.u64 	%rd23, [_Z17bitonic_sort_stepPciiiiiPiS0__param_6];
	ld.param.u64 	%rd24, [_Z17bitonic_sort_stepPciiiiiPiS0__param_7];
	cvta.to.global.u64 	%rd1, %rd24;
	cvta.to.global.u64 	%rd2, %rd23;
	cvta.to.global.u64 	%rd3, %rd22;
	mov.u32 	%r11, %tid.x;
	mov.u32 	%r12, %ntid.x;
	mov.u32 	%r13, %ctaid.x;
	mad.lo.s32 	%r1, %r12, %r13, %r11;
	xor.b32  	%r2, %r10, %r1;
	setp.le.u32 	%p3, %r2, %r1;
	@%p3 bra 	$L__BB0_26;
	mul.lo.s32 	%r3, %r9, %r1;
	setp.lt.s32 	%p5, %r9, 1;
	mov.pred 	%p4, 0;
	mov.pred 	%p30, %p4;
	mov.pred 	%p31, %p4;
	@%p5 bra 	$L__BB0_6;
	mul.lo.s32 	%r4, %r9, %r2;
	mov.b32 	%r26, 0;
	bra.uni 	$L__BB0_4;
$L__BB0_3:
	add.s32 	%r26, %r26, 1;
	setp.eq.s32 	%p13, %r26, %r9;
	mov.pred 	%p30, %p4;
	mov.pred 	%p31, %p4;
	@%p13 bra 	$L__BB0_6;
$L__BB0_4:
	add.s32 	%r15, %r26, %r3;
	cvt.u64.u32 	%rd25, %r15;
	add.s64 	%rd26, %rd3, %rd25;
	ld.global.s8 	%rs1, [%rd26];
	add.s32 	%r16, %r26, %r4;
	cvt.u64.u32 	%rd27, %r16;
	add.s64 	%rd28, %rd3, %rd27;
	ld.global.s8 	%rs2, [%rd28];
	setp.gt.s16 	%p8, %rs1, %rs2;
	mov.pred 	%p30, -1;
	mov.pred 	%p31, %p4;
	@%p8 bra 	$L__BB0_6;
	setp.ge.s16 	%p11, %rs1, %rs2;
	mov.pred 	%p31, -1;
	mov.pred 	%p30, %p4;
	@%p11 bra 	$L__BB0_3;
$L__BB0_6:
	and.b32  	%r7, %r8, %r1;
	setp.ne.s32 	%p14, %r7, 0;
	not.pred 	%p15, %p30;
	cvt.u64.u32 	%rd29, %r3;
	add.s64 	%rd4, %rd3, %rd29;
	mul.lo.s32 	%r17, %r9, %r2;
	cvt.u64.u32 	%rd30, %r17;
	add.s64 	%rd5, %rd3, %rd30;
	or.pred  	%p16, %p14, %p15;
	@%p16 bra 	$L__BB0_16;
	cvt.s64.s32 	%rd6, %r9;
	{ // callseq 0, 0
	.param .b64 param0;
	st.param.b64 	[param0], %rd6;
	.param .b64 retval0;
	call.uni (retval0), 
	malloc, 
	(
	param0
	);
	ld.param.b64 	%rd31, [retval0];
	} // callseq 0
	setp.eq.s32 	%p17, %r9, 0;
	@%p17 bra 	$L__BB0_10;
	mov.b64 	%rd63, 0;
$L__BB0_9:
	add.s64 	%rd33, %rd4, %rd63;
	ld.global.u8 	%rs3, [%rd33];
	add.s64 	%rd34, %rd31, %rd63;
	st.u8 	[%rd34], %rs3;
	add.s64 	%rd63, %rd63, 1;
	setp.lt.u64 	%p18, %rd63, %rd6;
	@%p18 bra 	$L__BB0_9;
$L__BB0_10:
	setp.eq.s32 	%p19, %r9, 0;
	@%p19 bra 	$L__BB0_15;
	mov.b64 	%rd64, 0;
$L__BB0_12:
	add.s64 	%rd36, %rd5, %rd64;
	ld.global.u8 	%rs4, [%rd36];
	add.s64 	%rd37, %rd4, %rd64;
	st.global.u8 	[%rd37], %rs4;
	add.s64 	%rd64, %rd64, 1;
	setp.lt.u64 	%p20, %rd64, %rd6;
	@%p20 bra 	$L__BB0_12;
	mov.b64 	%rd65, 0;
$L__BB0_14:
	add.s64 	%rd39, %rd31, %rd65;
	ld.u8 	%rs5, [%rd39];
	add.s64 	%rd40, %rd5, %rd65;
	st.global.u8 	[%rd40], %rs5;
	add.s64 	%rd65, %rd65, 1;
	setp.lt.u64 	%p21, %rd65, %rd6;
	@%p21 bra 	$L__BB0_14;
$L__BB0_15:
	mul.wide.u32 	%rd41, %r1, 4;
	add.s64 	%rd42, %rd2, %rd41;
	ld.global.u32 	%r18, [%rd42];
	mul.wide.u32 	%rd43, %r2, 4;
	add.s64 	%rd44, %rd2, %rd43;
	ld.global.u32 	%r19, [%rd44];
	st.global.u32 	[%rd42], %r19;
	st.global.u32 	[%rd44], %r18;
	add.s64 	%rd45, %rd1, %rd41;
	ld.global.u32 	%r20, [%rd45];
	add.s64 	%rd46, %rd1, %rd43;
	ld.global.u32 	%r21, [%rd46];
	st.global.u32 	[%rd45], %r21;
	st.global.u32 	[%rd46], %r20;
	{ // callseq 1, 0
	.param .b64 param0;
	st.param.b64 	[param0], %rd31;
	call.uni 
	free, 
	(
	param0
	);
	} // callseq 1
$L__BB0_16:
	setp.eq.s32 	%p22, %r7, 0;
	not.pred 	%p23, %p31;
	or.pred  	%p24, %p22, %p23;
	@%p24 bra 	$L__BB0_26;
	cvt.s64.s32 	%rd14, %r9;
	{ // callseq 2, 0
	.param .b64 param0;
	st.param.b64 	[param0], %rd14;
	.param .b64 retval0;
	call.uni (retval0), 
	malloc, 
	(
	param0
	);
	ld.param.b64 	%rd47, [retval0];
	} // callseq 2
	setp.eq.s32 	%p25, %r9, 0;
	@%p25 bra 	$L__BB0_20;
	mov.b64 	%rd66, 0;
$L__BB0_19:
	add.s64 	%rd49, %rd4, %rd66;
	ld.global.u8 	%rs6, [%rd49];
	add.s64 	%rd50, %rd47, %rd66;
	st.u8 	[%rd50], %rs6;
	add.s64 	%rd66, %rd66, 1;
	setp.lt.u64 	%p26, %rd66, %rd14;
	@%p26 bra 	$L__BB0_19;
$L__BB0_20:
	setp.eq.s32 	%p27, %r9, 0;
	@%p27 bra 	$L__BB0_25;
	mov.b64 	%rd67, 0;
$L__BB0_22:
	add.s64 	%rd52, %rd5, %rd67;
	ld.global.u8 	%rs7, [%rd52];
	add.s64 	%rd53, %rd4, %rd67;
	st.global.u8 	[%rd53], %rs7;
	add.s64 	%rd67, %rd67, 1;
	setp.lt.u64 	%p28, %rd67, %rd14;
	@%p28 bra 	$L__BB0_22;
	mov.b64 	%rd68, 0;
$L__BB0_24:
	add.s64 	%rd55, %rd47, %rd68;
	ld.u8 	%rs8, [%rd55];
	add.s64 	%rd56, %rd5, %rd68;
	st.global.u8 	[%rd56], %rs8;
	add.s64 	%rd68, %rd68, 1;
	setp.lt.u64 	%p29, %rd68, %rd14;
	@%p29 bra 	$L__BB0_24;
$L__BB0_25:
	mul.wide.u32 	%rd57, %r1, 4;
	add.s64 	%rd58, %rd2, %rd57;
	ld.global.u32 	%r22, [%rd58];
	mul.wide.u32 	%rd59, %r2, 4;
	add.s64 	%rd60, %rd2, %rd59;
	ld.global.u32 	%r23, [%rd60];
	st.global.u32 	[%rd58], %r23;
	st.global.u32 	[%rd60], %r22;
	add.s64 	%rd61, %rd1, %rd57;
	ld.global.u32 	%r24, [%rd61];
	add.s64 	%rd62, %rd1, %rd59;
	ld.global.u32 	%r25, [%rd62];
	st.global.u32 	[%rd61], %r25;
	st.global.u32 	[%rd62], %r24;
	{ // callseq 3, 0
	.param .b64 param0;
	st.param.b64 	[param0], %rd47;
	call.uni 
	free, 
	(
	param0
	);
	} // callseq 3
$L__BB0_26:
	ret;

}


// ===== COMPILED SASS (sm_100) =====

	.target	sm_100

	.elftype	@"ET_EXEC"


//--------------------- .note.nv.tkinfo           --------------------------
	.section	.note.nv.tkinfo,"",@"SHT_NOTE"
	.sectionflags	@"SHF_NOTE_NV_TKINFO"
	.tkinfo
        /*0018*/ 	.word	0x00000002
        /*0030*/ 	.string	""
        /*0030*/ 	.string	"ptxas"
        /*0030*/ 	.string	"Cuda compilation tools, release 13.0, V13.0.88"
        /*0030*/ 	.string	"Build cuda_13.0.r13.0/compiler.36424714_0"
        /*0030*/ 	.string	"-arch sm_100 -m 64 "



//--------------------- .note.nv.cuinfo           --------------------------
	.section	.note.nv.cuinfo,"",@"SHT_NOTE"
	.sectionflags	@"SHF_NOTE_NV_CUINFO"
        /*0018*/ 	.short	0x0002
        /*001a*/ 	.short	0x0064
        /*001c*/ 	.short	0x0082
	.zero		2


//--------------------- .nv.info                  --------------------------
	.section	.nv.info,"",@"SHT_CUDA_INFO"
	.align	4


	//----- nvinfo : EIATTR_REGCOUNT
	.align		4
        /*0000*/ 	.byte	0x04, 0x2f
        /*0002*/ 	.short	(.L_1 - .L_0)
	.align		4
.L_0:
        /*0004*/ 	.word	index@(_Z17bitonic_sort_stepPciiiiiPiS0_)
        /*0008*/ 	.word	0x0000001e


	//----- nvinfo : EIATTR_FRAME_SIZE
	.align		4
.L_1:
        /*000c*/ 	.byte	0x04, 0x11
        /*000e*/ 	.short	(.L_3 - .L_2)
	.align		4
.L_2:
        /*0010*/ 	.word	index@(_Z17bitonic_sort_stepPciiiiiPiS0_)
        /*0014*/ 	.word	0x00000000


	//----- nvinfo : EIATTR_MIN_STACK_SIZE
	.align		4
.L_3:
        /*0018*/ 	.byte	0x04, 0x12
        /*001a*/ 	.short	(.L_5 - .L_4)
	.align		4
.L_4:
        /*001c*/ 	.word	index@(_Z17bitonic_sort_stepPciiiiiPiS0_)
        /*0020*/ 	.word	0x00000000
.L_5:


//--------------------- .nv.compat                --------------------------
	.section	.nv.compat,"",@"SHT_CUDA_COMPAT_INFO"
	.align	4
        /*0000*/ 	.byte	0x02, 0x09, 0x00, 0x00, 0x02, 0x02, 0x01, 0x00, 0x02, 0x05, 0x05, 0x00, 0x03, 0x07, 0x01, 0x01
        /*0010*/ 	.byte	0x02, 0x03, 0x00, 0x00, 0x02, 0x06, 0x01, 0x00, 0x04, 0x0b, 0x08, 0x00, 0x09, 0x00, 0x00, 0x00
        /*0020*/ 	.byte	0x00, 0x00, 0x00, 0x00


//--------------------- .nv.info._Z17bitonic_sort_stepPciiiiiPiS0_ --------------------------
	.section	.nv.info._Z17bitonic_sort_stepPciiiiiPiS0_,"",@"SHT_CUDA_INFO"
	.sectionflags	@""
	.align	4


	//----- nvinfo : EIATTR_CUDA_API_VERSION
	.align		4
        /*0000*/ 	.byte	0x04, 0x37
        /*0002*/ 	.short	(.L_7 - .L_6)
.L_6:
        /*0004*/ 	.word	0x00000082


	//----- nvinfo : EIATTR_KPARAM_INFO
	.align		4
.L_7:
        /*0008*/ 	.byte	0x04, 0x17
        /*000a*/ 	.short	(.L_9 - .L_8)
.L_8:
        /*000c*/ 	.word	0x00000000
        /*0010*/ 	.short	0x0007
        /*0012*/ 	.short	0x0028
        /*0014*/ 	.byte	0x00, 0xf5, 0x21, 0x00


	//----- nvinfo : EIATTR_KPARAM_INFO
	.align		4
.L_9:
        /*0018*/ 	.byte	0x04, 0x17
        /*001a*/ 	.short	(.L_11 - .L_10)
.L_10:
        /*001c*/ 	.word	0x00000000
        /*0020*/ 	.short	0x0006
        /*0022*/ 	.short	0x0020
        /*0024*/ 	.byte	0x00, 0xf5, 0x21, 0x00


	//----- nvinfo : EIATTR_KPARAM_INFO
	.align		4
.L_11:
        /*0028*/ 	.byte	0x04, 0x17
        /*002a*/ 	.short	(.L_13 - .L_12)
.L_12:
        /*002c*/ 	.word	0x00000000
        /*0030*/ 	.short	0x0005
        /*0032*/ 	.short	0x0018
        /*0034*/ 	.byte	0x00, 0xf0, 0x11, 0x00


	//----- nvinfo : EIATTR_KPARAM_INFO
	.align		4
.L_13:
        /*0038*/ 	.byte	0x04, 0x17
        /*003a*/ 	.short	(.L_15 - .L_14)
.L_14:
        /*003c*/ 	.word	0x00000000
        /*0040*/ 	.short	0x0004
        /*0042*/ 	.short	0x0014
        /*0044*/ 	.byte	0x00, 0xf0, 0x11, 0x00


	//----- nvinfo : EIATTR_KPARAM_INFO
	.align		4
.L_15:
        /*0048*/ 	.byte	0x04, 0x17
        /*004a*/ 	.short	(.L_17 - .L_16)
.L_16:
        /*004c*/ 	.word	0x00000000
        /*0050*/ 	.short	0x0003
        /*0052*/ 	.short	0x0010
        /*0054*/ 	.byte	0x00, 0xf0, 0x11, 0x00


	//----- nvinfo : EIATTR_KPARAM_INFO
	.align		4
.L_17:
        /*0058*/ 	.byte	0x04, 0x17
        /*005a*/ 	.short	(.L_19 - .L_18)
.L_18:
        /*005c*/ 	.word	0x00000000
        /*0060*/ 	.short	0x0002
        /*0062*/ 	.short	0x000c
        /*0064*/ 	.byte	0x00, 0xf0, 0x11, 0x00


	//----- nvinfo : EIATTR_KPARAM_INFO
	.align		4
.L_19:
        /*0068*/ 	.byte	0x04, 0x17
        /*006a*/ 	.short	(.L_21 - .L_20)
.L_20:
        /*006c*/ 	.word	0x00000000
        /*0070*/ 	.short	0x0001
        /*0072*/ 	.short	0x0008
        /*0074*/ 	.byte	0x00, 0xf0, 0x11, 0x00


	//----- nvinfo : EIATTR_KPARAM_INFO
	.align		4
.L_21:
        /*0078*/ 	.byte	0x04, 0x17
        /*007a*/ 	.short	(.L_23 - .L_22)
.L_22:
        /*007c*/ 	.word	0x00000000
        /*0080*/ 	.short	0x0000
        /*0082*/ 	.short	0x0000
        /*0084*/ 	.byte	0x00, 0xf5, 0x21, 0x00


	//----- nvinfo : EIATTR_SPARSE_MMA_MASK
	.align		4
.L_23:
        /*0088*/ 	.byte	0x03, 0x50
        /*008a*/ 	.short	0x0000


	//----- nvinfo : EIATTR_MAXREG_COUNT
	.align		4
        /*008c*/ 	.byte	0x03, 0x1b
        /*008e*/ 	.short	0x00ff


	//----- nvinfo : EIATTR_EXTERNS
	.align		4
        /*0090*/ 	.byte	0x04, 0x0f
        /*0092*/ 	.short	(.L_25 - .L_24)


	//   ....[0]....
	.align		4
.L_24:
        /*0094*/ 	.word	index@(malloc)


	//   ....[1]....
	.align		4
        /*0098*/ 	.word	index@(free)


	//----- nvinfo : EIATTR_MERCURY_ISA_VERSION
	.align		4
.L_25:
        /*009c*/ 	.byte	0x03, 0x5f
        /*009e*/ 	.short	0x0101


	//----- nvinfo : EIATTR_VRC_CTA_INIT_COUNT
	.align		4
        /*00a0*/ 	.byte	0x02, 0x4a
	.zero		1
	.zero		1


	//----- nvinfo : EIATTR_SYSCALL_OFFSETS
	.align		4
        /*00a4*/ 	.byte	0x04, 0x46
        /*00a6*/ 	.short	(.L_27 - .L_26)


	//   ....[0]....
.L_26:
        /*00a8*/ 	.word	0x00000420


	//   ....[1]....
        /*00ac*/ 	.word	0x00000840


	//   ....[2]....
        /*00b0*/ 	.word	0x00000910


	//   ....[3]....
        /*00b4*/ 	.word	0x00000d30


	//----- nvinfo : EIATTR_EXIT_INSTR_OFFSETS
	.align		4
.L_27:
        /*00b8*/ 	.byte	0x04, 0x1c
        /*00ba*/ 	.short	(.L_29 - .L_28)


	//   ....[0]....
.L_28:
        /*00bc*/ 	.word	0x00000080


	//   ....[1]....
        /*00c0*/ 	.word	0x00000880


	//   ....[2]....
        /*00c4*/ 	.word	0x00000d40


	//----- nvinfo : EIATTR_CRS_STACK_SIZE
	.align		4
.L_29:
        /*00c8*/ 	.byte	0x04, 0x1e
        /*00ca*/ 	.short	(.L_31 - .L_30)
.L_30:
        /*00cc*/ 	.word	0x00000000


	//----- nvinfo : EIATTR_CBANK_PARAM_SIZE
	.align		4
.L_31:
        /*00d0*/ 	.byte	0x03, 0x19
        /*00d2*/ 	.short	0x0030


	//----- nvinfo : EIATTR_PARAM_CBANK
	.align		4
        /*00d4*/ 	.byte	0x04, 0x0a
        /*00d6*/ 	.short	(.L_33 - .L_32)
	.align		4
.L_32:
        /*00d8*/ 	.word	index@(.nv.constant0._Z17bitonic_sort_stepPciiiiiPiS0_)
        /*00dc*/ 	.short	0x0380
        /*00de*/ 	.short	0x0030


	//----- nvinfo : EIATTR_SW_WAR
	.align		4
.L_33:
        /*00e0*/ 	.byte	0x04, 0x36
        /*00e2*/ 	.short	(.L_35 - .L_34)
.L_34:
        /*00e4*/ 	.word	0x00000008
.L_35:


//--------------------- .nv.callgraph             --------------------------
	.section	.nv.callgraph,"",@"SHT_CUDA_CALLGRAPH"
	.align	4
	.sectionentsize	8
	.align		4
        /*0000*/ 	.word	0x00000000
	.align		4
        /*0004*/ 	.word	0xffffffff
	.align		4
        /*0008*/ 	.word	index@(_Z17bitonic_sort_stepPciiiiiPiS0_)
	.align		4
        /*000c*/ 	.word	index@(free)
	.align		4
        /*0010*/ 	.word	index@(_Z17bitonic_sort_stepPciiiiiPiS0_)
	.align		4
        /*0014*/ 	.word	index@(malloc)
	.align		4
        /*0018*/ 	.word	0x00000000
	.align		4
        /*001c*/ 	.word	0xfffffffe
	.align		4
        /*0020*/ 	.word	0x00000000
	.align		4
        /*0024*/ 	.word	0xfffffffd
	.align		4
        /*0028*/ 	.word	0x00000000
	.align		4
        /*002c*/ 	.word	0xfffffffc


//--------------------- .nv.constant4             --------------------------
	.section	.nv.constant4,"a",@progbits
	.align	8
	.align		8
.nv.constant4:
        /*0000*/ 	.dword	malloc
	.align		8
        /*0008*/ 	.dword	free


//--------------------- .text._Z17bitonic_sort_stepPciiiiiPiS0_ --------------------------
	.section	.text._Z17bitonic_sort_stepPciiiiiPiS0_,"ax",@progbits
	.align	128
        .global         _Z17bitonic_sort_stepPciiiiiPiS0_
        .type           _Z17bitonic_sort_stepPciiiiiPiS0_,@function
        .size           _Z17bitonic_sort_stepPciiiiiPiS0_,(.L_x_21 - _Z17bitonic_sort_stepPciiiiiPiS0_)
        .other          _Z17bitonic_sort_stepPciiiiiPiS0_,@"STO_CUDA_ENTRY STV_DEFAULT"
_Z17bitonic_sort_stepPciiiiiPiS0_:
.text._Z17bitonic_sort_stepPciiiiiPiS0_:
[----:B------:R-:W0:Y:S01]  /*0000*/  LDC R1, c[0x0][0x37c] ;  /* 0x0000df00ff017b82 */ /* 0x000e220000000800 */
[----:B------:R-:W1:Y:S01]  /*0010*/  S2R R22, SR_TID.X ;  /* 0x0000000000167919 */ /* 0x000e620000002100 */
[----:B------:R-:W1:Y:S01]  /*0020*/  LDCU UR4, c[0x0][0x360] ;  /* 0x00006c00ff0477ac */ /* 0x000e620008000800 */
[----:B------:R-:W1:Y:S01]  /*0030*/  S2R R3, SR_CTAID.X ;  /* 0x0000000000037919 */ /* 0x000e620000002500 */
[----:B------:R-:W2:Y:S01]  /*0040*/  LDCU UR5, c[0x0][0x388] ;  /* 0x00007100ff0577ac */ /* 0x000ea20008000800 */
[----:B-1----:R-:W-:-:S05]  /*0050*/  IMAD R22, R3, UR4, R22 ;  /* 0x0000000403167c24 */ /* 0x002fca000f8e0216 */
[----:B--2---:R-:W-:-:S04]  /*0060*/  LOP3.LUT R19, R22, UR5, RZ, 0x3c, !PT ;  /* 0x0000000516137c12 */ /* 0x004fc8000f8e3cff */
[----:B------:R-:W-:-:S13]  /*0070*/  ISETP.GT.U32.AND P0, PT, R19, R22, PT ;  /* 0x000000161300720c */ /* 0x000fda0003f04070 */
[----:B0-----:R-:W-:Y:S05]  /*0080*/  @!P0 EXIT ;  /* 0x000000000000894d */ /* 0x001fea0003800000 */
[----:B------:R-:W0:Y:S01]  /*0090*/  LDCU UR4, c[0x0][0x394] ;  /* 0x00007280ff0477ac */ /* 0x000e220008000800 */
[----:B------:R-:W-:Y:S02]  /*00a0*/  PLOP3.LUT P2, PT, PT, PT, PT, 0x8, 0x80 ;  /* 0x000000000080781c */ /* 0x000fe40003f4e170 */
[----:B------:R-:W-:Y:S01]  /*00b0*/  PLOP3.LUT P0, PT, PT, PT, PT, 0x8, 0x80 ;  /* 0x000000000080781c */ /* 0x000fe20003f0e170 */
[----:B------:R-:W1:Y:S01]  /*00c0*/  LDCU.64 UR36, c[0x0][0x358] ;  /* 0x00006b00ff2477ac */ /* 0x000e620008000a00 */
[----:B------:R-:W-:Y:S01]  /*00d0*/  P2R R24, PR, RZ, 0x4 ;  /* 0x00000004ff187803 */ /* 0x000fe20000000000 */
[----:B0-----:R-:W-:-:S04]  /*00e0*/  IMAD.U32 R25, RZ, RZ, UR4 ;  /* 0x00000004ff197e24 */ /* 0x001fc8000f8e00ff */
[----:B------:R-:W-:Y:S01]  /*00f0*/  IMAD R18, R22, R25, RZ ;  /* 0x0000001916127224 */ /* 0x000fe200078e02ff */
[----:B------:R-:W-:-:S13]  /*0100*/  ISETP.GE.AND P1, PT, R25, 0x1, PT ;  /* 0x000000011900780c */ /* 0x000fda0003f26270 */
[----:B-1----:R-:W-:Y:S05]  /*0110*/  @!P1 BRA `(.L_x_0) ;  /* 0x0000000000789947 */ /* 0x002fea0003800000 */
[----:B------:R-:W-:Y:S01]  /*0120*/  BSSY.RECONVERGENT B0, `(.L_x_0) ;  /* 0x000001d000007945 */ /* 0x000fe20003800200 */
[----:B------:R-:W-:Y:S01]  /*0130*/  IMAD.MOV.U32 R0, RZ, RZ, RZ ;  /* 0x000000ffff007224 */ /* 0x000fe200078e00ff */
[----:B------:R-:W0:Y:S01]  /*0140*/  LDCU UR6, c[0x0][0x394] ;  /* 0x00007280ff0677ac */ /* 0x000e220008000800 */
[----:B------:R-:W1:Y:S05]  /*0150*/  LDCU.64 UR4, c[0x0][0x380] ;  /* 0x00007000ff0477ac */ /* 0x000e6a0008000a00 */
.L_x_2:
[----:B0-----:R-:W-:Y:S02]  /*0160*/  IMAD.U32 R25, RZ, RZ, UR6 ;  /* 0x00000006ff197e24 */ /* 0x001fe4000f8e00ff */
[--C-:B------:R-:W-:Y:S02]  /*0170*/  IMAD.IADD R2, R18, 0x1, R0.reuse ;  /* 0x0000000112027824 */ /* 0x100fe400078e0200 */
[----:B------:R-:W-:-:S03]  /*0180*/  IMAD R4, R19, R25, R0 ;  /* 0x0000001913047224 */ /* 0x000fc600078e0200 */
[----:B-1----:R-:W-:Y:S02]  /*0190*/  IADD3 R2, P0, PT, R2, UR4, RZ ;  /* 0x0000000402027c10 */ /* 0x002fe4000ff1e0ff */
[----:B------:R-:W-:-:S03]  /*01a0*/  IADD3 R4, P1, PT, R4, UR4, RZ ;  /* 0x0000000404047c10 */ /* 0x000fc6000ff3e0ff */
[----:B------:R-:W-:Y:S02]  /*01b0*/  IMAD.X R3, RZ, RZ, UR5, P0 ;  /* 0x00000005ff037e24 */ /* 0x000fe400080e06ff */
[----:B------:R-:W-:-:S03]  /*01c0*/  IMAD.X R5, RZ, RZ, UR5, P1 ;  /* 0x00000005ff057e24 */ /* 0x000fc600088e06ff */
[----:B------:R-:W2:Y:S04]  /*01d0*/  LDG.E.S8 R2, desc[UR36][R2.64] ;  /* 0x0000002402027981 */ /* 0x000ea8000c1e1300 */
[----:B------:R-:W2:Y:S01]  /*01e0*/  LDG.E.S8 R5, desc[UR36][R4.64] ;  /* 0x0000002404057981 */ /* 0x000ea2000c1e1300 */
[----:B------:R-:W-:Y:S02]  /*01f0*/  PLOP3.LUT P2, PT, PT, PT, PT, 0x8, 0x80 ;  /* 0x000000000080781c */ /* 0x000fe40003f4e170 */
[----:B------:R-:W-:Y:S02]  /*0200*/  PLOP3.LUT P0, PT, PT, PT, PT, 0x80, 0x8 ;  /* 0x000000000008781c */ /* 0x000fe40003f0f070 */
[----:B------:R-:W-:Y:S02]  /*0210*/  P2R R24, PR, RZ, 0x4 ;  /* 0x00000004ff187803 */ /* 0x000fe40000000000 */
[----:B--2---:R-:W-:-:S13]  /*0220*/  ISETP.GT.AND P1, PT, R2, R5, PT ;  /* 0x000000050200720c */ /* 0x004fda0003f24270 */
[----:B------:R-:W-:Y:S05]  /*0230*/  @P1 BRA `(.L_x_1) ;  /* 0x00000000002c1947 */ /* 0x000fea0003800000 */
[----:B------:R-:W-:Y:S02]  /*0240*/  ISETP.GE.AND P1, PT, R2, R5, PT ;  /* 0x000000050200720c */ /* 0x000fe40003f26270 */
[----:B------:R-:W-:Y:S02]  /*0250*/  PLOP3.LUT P2, PT, PT, PT, PT, 0x80, 0x8 ;  /* 0x000000000008781c */ /* 0x000fe40003f4f070 */
[----:B------:R-:W-:Y:S02]  /*0260*/  PLOP3.LUT P0, PT, PT, PT, PT, 0x8, 0x80 ;  /* 0x000000000080781c */ /* 0x000fe40003f0e170 */
[----:B------:R-:W-:-:S07]  /*0270*/  P2R R24, PR, RZ, 0x4 ;  /* 0x00000004ff187803 */ /* 0x000fce0000000000 */
[----:B------:R-:W-:Y:S05]  /*0280*/  @!P1 BRA `(.L_x_1) ;  /* 0x0000000000189947 */ /* 0x000fea0003800000 */
[----:B------:R-:W-:-:S05]  /*0290*/  VIADD R0, R0, 0x1 ;  /* 0x0000000100007836 */ /* 0x000fca0000000000 */
[----:B------:R-:W-:-:S13]  /*02a0*/  ISETP.NE.AND P0, PT, R0, R25, PT ;  /* 0x000000190000720c */ /* 0x000fda0003f05270 */
[----:B------:R-:W-:Y:S05]  /*02b0*/  @P0 BRA `(.L_x_2) ;  /* 0xfffffffc00a80947 */ /* 0x000fea000383ffff */
[----:B------:R-:W-:Y:S02]  /*02c0*/  PLOP3.LUT P1, PT, PT, PT, PT, 0x8, 0x80 ;  /* 0x000000000080781c */ /* 0x000fe40003f2e170 */
[----:B------:R-:W-:Y:S02]  /*02d0*/  PLOP3.LUT P0, PT, PT, PT, PT, 0x8, 0x80 ;  /* 0x000000000080781c */ /* 0x000fe40003f0e170 */
[----:B------:R-:W-:-:S11]  /*02e0*/  P2R R24, PR, RZ, 0x2 ;  /* 0x00000002ff187803 */ /* 0x000fd60000000000 */
.L_x_1:
[----:B------:R-:W-:Y:S05]  /*02f0*/  BSYNC.RECONVERGENT B0 ;  /* 0x0000000000007941 */ /* 0x000fea0003800200 */
.L_x_0:
[----:B------:R-:W0:Y:S01]  /*0300*/  LDCU UR4, c[0x0][0x38c] ;  /* 0x00007180ff0477ac */ /* 0x000e220008000800 */
[----:B------:R-:W-:Y:S01]  /*0310*/  IMAD R17, R19, R25, RZ ;  /* 0x0000001913117224 */ /* 0x000fe200078e02ff */
[----:B------:R-:W-:Y:S01]  /*0320*/  BSSY.RECONVERGENT B6, `(.L_x_3) ;  /* 0x0000053000067945 */ /* 0x000fe20003800200 */
[----:B------:R-:W1:Y:S01]  /*0330*/  LDCU.64 UR6, c[0x0][0x380] ;  /* 0x00007000ff0677ac */ /* 0x000e620008000a00 */
[----:B0-----:R-:W-:-:S04]  /*0340*/  LOP3.LUT P1, R23, R22, UR4, RZ, 0xc0, !PT ;  /* 0x0000000416177c12 */ /* 0x001fc8000f82c0ff */
[----:B------:R-:W-:Y:S02]  /*0350*/  PLOP3.LUT P0, PT, P1, P0, PT, 0xf2, 0x2f ;  /* 0x00000000002f781c */ /* 0x000fe40000f01e72 */
[----:B-1----:R-:W-:Y:S02]  /*0360*/  IADD3 R18, P3, PT, R18, UR6, RZ ;  /* 0x0000000612127c10 */ /* 0x002fe4000ff7e0ff */
[----:B------:R-:W-:-:S03]  /*0370*/  IADD3 R17, P2, PT, R17, UR6, RZ ;  /* 0x0000000611117c10 */ /* 0x000fc6000ff5e0ff */
[----:B------:R-:W-:Y:S02]  /*0380*/  IMAD.X R16, RZ, RZ, UR7, P3 ;  /* 0x00000007ff107e24 */ /* 0x000fe400098e06ff */
[----:B------:R-:W-:-:S04]  /*0390*/  IMAD.X R2, RZ, RZ, UR7, P2 ;  /* 0x00000007ff027e24 */ /* 0x000fc800090e06ff */
[----:B------:R-:W-:Y:S05]  /*03a0*/  @P0 BRA `(.L_x_4) ;  /* 0x0000000400280947 */ /* 0x000fea0003800000 */
[----:B------:R-:W-:Y:S01]  /*03b0*/  MOV R6, 0x0 ;  /* 0x0000000000067802 */ /* 0x000fe20000000f00 */
[----:B------:R-:W0:Y:S01]  /*03c0*/  LDCU UR4, c[0x0][0x394] ;  /* 0x00007280ff0477ac */ /* 0x000e220008000800 */
[----:B------:R-:W-:-:S04]  /*03d0*/  SHF.R.S32.HI R25, RZ, 0x1f, R25 ;  /* 0x0000001fff197819 */ /* 0x000fc80000011419 */
[----:B------:R-:W1:Y:S01]  /*03e0*/  LDC.64 R6, c[0x4][R6] ;  /* 0x0100000006067b82 */ /* 0x000e620000000a00 */
[----:B------:R-:W-:Y:S02]  /*03f0*/  IMAD.MOV.U32 R5, RZ, RZ, R25 ;  /* 0x000000ffff057224 */ /* 0x000fe400078e0019 */
[----:B0-----:R-:W-:-:S07]  /*0400*/  IMAD.U32 R4, RZ, RZ, UR4 ;  /* 0x00000004ff047e24 */ /* 0x001fce000f8e00ff */
[----:B------:R-:W-:-:S07]  /*0410*/  LEPC R20, `(.L_x_5) ;  /* 0x000000001014794e */ /* 0x000fce0000000000 */
[----:B-1----:R-:W-:Y:S05]  /*0420*/  CALL.ABS.NOINC R6 ;  /* 0x0000000006007343 */ /* 0x002fea0003c00000 */
.L_x_5:
[----:B------:R-:W0:Y:S02]  /*0430*/  LDC R0, c[0x0][0x394] ;  /* 0x0000e500ff007b82 */ /* 0x000e240000000800 */
[----:B0-----:R-:W-:-:S13]  /*0440*/  ISETP.NE.AND P0, PT, R0, RZ, PT ;  /* 0x000000ff0000720c */ /* 0x001fda0003f05270 */
[----:B------:R-:W-:Y:S05]  /*0450*/  @!P0 BRA `(.L_x_6) ;  /* 0x0000000000b48947 */ /* 0x000fea0003800000 */
[----:B------:R-:W-:Y:S01]  /*0460*/  BSSY.RECONVERGENT B0, `(.L_x_7) ;  /* 0x000000e000007945 */ /* 0x000fe20003800200 */
[----:B------:R-:W-:Y:S02]  /*0470*/  IMAD.MOV.U32 R3, RZ, RZ, RZ ;  /* 0x000000ffff037224 */ /* 0x000fe400078e00ff */
[----:B------:R-:W-:-:S07]  /*0480*/  IMAD.MOV.U32 R10, RZ, RZ, RZ ;  /* 0x000000ffff0a7224 */ /* 0x000fce00078e00ff */
.L_x_8:
[----:B------:R-:W-:-:S05]  /*0490*/  IADD3 R8, P0, PT, R3, R18, RZ ;  /* 0x0000001203087210 */ /* 0x000fca0007f1e0ff */
[----:B0-----:R-:W-:-:S06]  /*04a0*/  IMAD.X R9, R10, 0x1, R16, P0 ;  /* 0x000000010a097824 */ /* 0x001fcc00000e0610 */
[----:B------:R-:W2:Y:S01]  /*04b0*/  LDG.E.U8 R9, desc[UR36][R8.64] ;  /* 0x0000002408097981 */ /* 0x000ea2000c1e1100 */
[----:B------:R-:W-:-:S05]  /*04c0*/  IADD3 R6, P0, PT, R3, R4, RZ ;  /* 0x0000000403067210 */ /* 0x000fca0007f1e0ff */
[----:B------:R-:W-:Y:S01]  /*04d0*/  IMAD.X R7, R10, 0x1, R5, P0 ;  /* 0x000000010a077824 */ /* 0x000fe200000e0605 */
[----:B------:R-:W-:-:S05]  /*04e0*/  IADD3 R3, P0, PT, R3, 0x1, RZ ;  /* 0x0000000103037810 */ /* 0x000fca0007f1e0ff */
[----:B------:R-:W-:Y:S01]  /*04f0*/  IMAD.X R10, RZ, RZ, R10, P0 ;  /* 0x000000ffff0a7224 */ /* 0x000fe200000e060a */
[----:B------:R-:W-:-:S04]  /*0500*/  ISETP.GE.U32.AND P0, PT, R3, R0, PT ;  /* 0x000000000300720c */ /* 0x000fc80003f06070 */
[----:B------:R-:W-:Y:S01]  /*0510*/  ISETP.GE.U32.AND.EX P0, PT, R10, R25, PT, P0 ;  /* 0x000000190a00720c */ /* 0x000fe20003f06100 */
[----:B--2---:R0:W-:-:S12]  /*0520*/  ST.E.U8 desc[UR36][R6.64], R9 ;  /* 0x0000000906007985 */ /* 0x0041d8000c101124 */
[----:B------:R-:W-:Y:S05]  /*0530*/  @!P0 BRA `(.L_x_8) ;  /* 0xfffffffc00d48947 */ /* 0x000fea000383ffff */
[----:B------:R-:W-:Y:S05]  /*0540*/  BSYNC.RECONVERGENT B0 ;  /* 0x0000000000007941 */ /* 0x000fea0003800200 */
.L_x_7:
[----:B------:R-:W-:Y:S01]  /*0550*/  BSSY.RECONVERGENT B0, `(.L_x_9) ;  /* 0x000000e000007945 */ /* 0x000fe20003800200 */
[----:B------:R-:W-:Y:S02]  /*0560*/  IMAD.MOV.U32 R3, RZ, RZ, RZ ;  /* 0x000000ffff037224 */ /* 0x000fe400078e00ff */
[----:B------:R-:W-:-:S07]  /*0570*/  IMAD.MOV.U32 R11, RZ, RZ, RZ ;  /* 0x000000ffff0b7224 */ /* 0x000fce00078e00ff */
.L_x_10:
[----:B------:R-:W-:-:S05]  /*0580*/  IADD3 R8, P0, PT, R3, R17, RZ ;  /* 0x0000001103087210 */ /* 0x000fca0007f1e0ff */
[----:B01----:R-:W-:-:S06]  /*0590*/  IMAD.X R9, R11, 0x1, R2, P0 ;  /* 0x000000010b097824 */ /* 0x003fcc00000e0602 */
[----:B------:R-:W2:Y:S01]  /*05a0*/  LDG.E.U8 R9, desc[UR36][R8.64] ;  /* 0x0000002408097981 */ /* 0x000ea2000c1e1100 */
[----:B------:R-:W-:-:S05]  /*05b0*/  IADD3 R6, P0, PT, R3, R18, RZ ;  /* 0x0000001203067210 */ /* 0x000fca0007f1e0ff */
[----:B------:R-:W-:Y:S01]  /*05c0*/  IMAD.X R7, R11, 0x1, R16, P0 ;  /* 0x000000010b077824 */ /* 0x000fe200000e0610 */
[----:B------:R-:W-:-:S05]  /*05d0*/  IADD3 R3, P0, PT, R3, 0x1, RZ ;  /* 0x0000000103037810 */ /* 0x000fca0007f1e0ff */
[----:B------:R-:W-:Y:S01]  /*05e0*/  IMAD.X R11, RZ, RZ, R11, P0 ;  /* 0x000000ffff0b7224 */ /* 0x000fe200000e060b */
[----:B------:R-:W-:-:S04]  /*05f0*/  ISETP.GE.U32.AND P0, PT, R3, R0, PT ;  /* 0x000000000300720c */ /* 0x000fc80003f06070 */
[----:B------:R-:W-:Y:S01]  /*0600*/  ISETP.GE.U32.AND.EX P0, PT, R11, R25, PT, P0 ;  /* 0x000000190b00720c */ /* 0x000fe20003f06100 */
[----:B--2---:R1:W-:-:S12]  /*0610*/  STG.E.U8 desc[UR36][R6.64], R9 ;  /* 0x0000000906007986 */ /* 0x0043d8000c101124 */
[----:B------:R-:W-:Y:S05]  /*0620*/  @!P0 BRA `(.L_x_10) ;  /* 0xfffffffc00d48947 */ /* 0x000fea000383ffff */
[----:B------:R-:W-:Y:S05]  /*0630*/  BSYNC.RECONVERGENT B0 ;  /* 0x0000000000007941 */ /* 0x000fea0003800200 */
.L_x_9:
[----:B------:R-:W-:Y:S01]  /*0640*/  BSSY.RECONVERGENT B0, `(.L_x_6) ;  /* 0x000000e000007945 */ /* 0x000fe20003800200 */
[----:B------:R-:W-:Y:S02]  /*0650*/  IMAD.MOV.U32 R3, RZ, RZ, RZ ;  /* 0x000000ffff037224 */ /* 0x000fe400078e00ff */
[----:B------:R-:W-:-:S07]  /*0660*/  IMAD.MOV.U32 R10, RZ, RZ, RZ ;  /* 0x000000ffff0a7224 */ /* 0x000fce00078e00ff */
.L_x_11:
[----:B------:R-:W-:-:S05]  /*0670*/  IADD3 R8, P0, PT, R3, R4, RZ ;  /* 0x0000000403087210 */ /* 0x000fca0007f1e0ff */
[----:B01----:R-:W-:-:S06]  /*0680*/  IMAD.X R9, R10, 0x1, R5, P0 ;  /* 0x000000010a097824 */ /* 0x003fcc00000e0605 */
[----:B------:R-:W2:Y:S01]  /*0690*/  LD.E.U8 R9, desc[UR36][R8.64] ;  /* 0x0000002408097980 */ /* 0x000ea2000c101100 */
        /* <DEDUP_REMOVED lines=9> */
.L_x_6:
[----:B------:R-:W1:Y:S08]  /*0730*/  LDC.64 R12, c[0x0][0x3a0] ;  /* 0x0000e800ff0c7b82 */ /* 0x000e700000000a00 */
[----:B------:R-:W0:Y:S01]  /*0740*/  LDC.64 R10, c[0x0][0x3a8] ;  /* 0x0000ea00ff0a7b82 */ /* 0x000e220000000a00 */
[----:B-1----:R-:W-:-:S04]  /*0750*/  IMAD.WIDE.U32 R14, R19, 0x4, R12 ;  /* 0x00000004130e7825 */ /* 0x002fc800078e000c */
[----:B------:R-:W-:Y:S01]  /*0760*/  IMAD.WIDE.U32 R12, R22, 0x4, R12 ;  /* 0x00000004160c7825 */ /* 0x000fe200078e000c */
[----:B------:R-:W2:Y:S04]  /*0770*/  LDG.E R21, desc[UR36][R14.64] ;  /* 0x000000240e157981 */ /* 0x000ea8000c1e1900 */
[----:B------:R-:W3:Y:S01]  /*0780*/  LDG.E R3, desc[UR36][R12.64] ;  /* 0x000000240c037981 */ /* 0x000ee2000c1e1900 */
[----:B0-----:R-:W-:-:S04]  /*0790*/  IMAD.WIDE.U32 R8, R19, 0x4, R10 ;  /* 0x0000000413087825 */ /* 0x001fc800078e000a */
[----:B------:R-:W-:Y:S01]  /*07a0*/  IMAD.WIDE.U32 R10, R22, 0x4, R10 ;  /* 0x00000004160a7825 */ /* 0x000fe200078e000a */
[----:B--2---:R0:W-:Y:S04]  /*07b0*/  STG.E desc[UR36][R12.64], R21 ;  /* 0x000000150c007986 */ /* 0x0041e8000c101924 */
[----:B---3--:R0:W-:Y:S04]  /*07c0*/  STG.E desc[UR36][R14.64], R3 ;  /* 0x000000030e007986 */ /* 0x0081e8000c101924 */
[----:B------:R-:W2:Y:S04]  /*07d0*/  LDG.E R27, desc[UR36][R8.64] ;  /* 0x00000024081b7981 */ /* 0x000ea8000c1e1900 */
[----:B------:R-:W3:Y:S01]  /*07e0*/  LDG.E R25, desc[UR36][R10.64] ;  /* 0x000000240a197981 */ /* 0x000ee2000c1e1900 */
[----:B------:R-:W-:-:S06]  /*07f0*/  MOV R6, 0x8 ;  /* 0x0000000800067802 */ /* 0x000fcc0000000f00 */
[----:B------:R-:W1:Y:S01]  /*0800*/  LDC.64 R6, c[0x4][R6] ;  /* 0x0100000006067b82 */ /* 0x000e620000000a00 */
[----:B--2---:R0:W-:Y:S04]  /*0810*/  STG.E desc[UR36][R10.64], R27 ;  /* 0x0000001b0a007986 */ /* 0x0041e8000c101924 */
[----:B-1-3--:R0:W-:Y:S02]  /*0820*/  STG.E desc[UR36][R8.64], R25 ;  /* 0x0000001908007986 */ /* 0x00a1e4000c101924 */
[----:B0-----:R-:W-:-:S07]  /*0830*/  LEPC R20, `(.L_x_4) ;  /* 0x000000001014794e */ /* 0x001fce0000000000 */
[----:B------:R-:W-:Y:S05]  /*0840*/  CALL.ABS.NOINC R6 ;  /* 0x0000000006007343 */ /* 0x000fea0003c00000 */
.L_x_4:
[----:B------:R-:W-:Y:S05]  /*0850*/  BSYNC.RECONVERGENT B6 ;  /* 0x0000000000067941 */ /* 0x000fea0003800200 */
.L_x_3:
[----:B------:R-:W-:-:S04]  /*0860*/  ISETP.NE.AND P6, PT, R24, RZ, PT ;  /* 0x000000ff1800720c */ /* 0x000fc80003fc5270 */
[----:B------:R-:W-:-:S13]  /*0870*/  ISETP.EQ.OR P0, PT, R23, RZ, !P6 ;  /* 0x000000ff1700720c */ /* 0x000fda0007702670 */
[----:B------:R-:W-:Y:S05]  /*0880*/  @P0 EXIT ;  /* 0x000000000000094d */ /* 0x000fea0003800000 */
[----:B------:R-:W0:Y:S01]  /*0890*/  LDC R23, c[0x0][0x394] ;  /* 0x0000e500ff177b82 */ /* 0x000e220000000800 */
[----:B------:R-:W-:Y:S01]  /*08a0*/  MOV R0, 0x0 ;  /* 0x0000000000007802 */ /* 0x000fe20000000f00 */
[----:B------:R-:W1:Y:S06]  /*08b0*/  LDCU UR4, c[0x0][0x394] ;  /* 0x00007280ff0477ac */ /* 0x000e6c0008000800 */
[----:B------:R2:W3:Y:S01]  /*08c0*/  LDC.64 R6, c[0x4][R0] ;  /* 0x0100000000067b82 */ /* 0x0004e20000000a00 */
[----:B-1----:R-:W-:Y:S01]  /*08d0*/  IMAD.U32 R4, RZ, RZ, UR4 ;  /* 0x00000004ff047e24 */ /* 0x002fe2000f8e00ff */
[----:B0-----:R-:W-:-:S05]  /*08e0*/  SHF.R.S32.HI R23, RZ, 0x1f, R23 ;  /* 0x0000001fff177819 */ /* 0x001fca0000011417 */
[----:B--2---:R-:W-:-:S07]  /*08f0*/  IMAD.MOV.U32 R5, RZ, RZ, R23 ;  /* 0x000000ffff057224 */ /* 0x004fce00078e0017 */
[----:B------:R-:W-:-:S07]  /*0900*/  LEPC R20, `(.L_x_12) ;  /* 0x000000001014794e */ /* 0x000fce0000000000 */
[----:B---3--:R-:W-:Y:S05]  /*0910*/  CALL.ABS.NOINC R6 ;  /* 0x0000000006007343 */ /* 0x008fea0003c00000 */
.L_x_12:
[----:B------:R-:W0:Y:S02]  /*0920*/  LDC R0, c[0x0][0x394] ;  /* 0x0000e500ff007b82 */ /* 0x000e240000000800 */
[----:B0-----:R-:W-:-:S13]  /*0930*/  ISETP.NE.AND P0, PT, R0, RZ, PT ;  /* 0x000000ff0000720c */ /* 0x001fda0003f05270 */
[----:B------:R-:W-:Y:S05]  /*0940*/  @!P0 BRA `(.L_x_13) ;  /* 0x0000000000b48947 */ /* 0x000fea0003800000 */
[----:B------:R-:W-:Y:S01]  /*0950*/  BSSY.RECONVERGENT B0, `(.L_x_14) ;  /* 0x000000e000007945 */ /* 0x000fe20003800200 */
[----:B------:R-:W-:Y:S02]  /*0960*/  IMAD.MOV.U32 R3, RZ, RZ, RZ ;  /* 0x000000ffff037224 */ /* 0x000fe400078e00ff */
[----:B------:R-:W-:-:S07]  /*0970*/  IMAD.MOV.U32 R10, RZ, RZ, RZ ;  /* 0x000000ffff0a7224 */ /* 0x000fce00078e00ff */
.L_x_15:
        /* <DEDUP_REMOVED lines=12> */
.L_x_14:
[----:B------:R-:W-:Y:S01]  /*0a40*/  BSSY.RECONVERGENT B0, `(.L_x_16) ;  /* 0x000000e000007945 */ /* 0x000fe20003800200 */
[----:B------:R-:W-:Y:S02]  /*0a50*/  IMAD.MOV.U32 R3, RZ, RZ, RZ ;  /* 0x000000ffff037224 */ /* 0x000fe400078e00ff */
[----:B------:R-:W-:-:S07]  /*0a60*/  IMAD.MOV.U32 R11, RZ, RZ, RZ ;  /* 0x000000ffff0b7224 */ /* 0x000fce00078e00ff */
.L_x_17:
        /* <DEDUP_REMOVED lines=12> */
.L_x_16:
[----:B------:R-:W-:Y:S01]  /*0b30*/  BSSY.RECONVERGENT B0, `(.L_x_13) ;  /* 0x000000e000007945 */ /* 0x000fe20003800200 */
[----:B------:R-:W-:Y:S02]  /*0b40*/  IMAD.MOV.U32 R3, RZ, RZ, RZ ;  /* 0x000000ffff037224 */ /* 0x000fe400078e00ff */
[----:B------:R-:W-:-:S07]  /*0b50*/  IMAD.MOV.U32 R10, RZ, RZ, RZ ;  /* 0x000000ffff0a7224 */ /* 0x000fce00078e00ff */
.L_x_18:
        /* <DEDUP_REMOVED lines=12> */
.L_x_13:
[----:B0-----:R-:W0:Y:S08]  /*0c20*/  LDC.64 R8, c[0x0][0x3a0] ;  /* 0x0000e800ff087b82 */ /* 0x001e300000000a00 */
[----:B------:R-:W1:Y:S01]  /*0c30*/  LDC.64 R6, c[0x0][0x3a8] ;  /* 0x0000ea00ff067b82 */ /* 0x000e620000000a00 */
[----:B0-----:R-:W-:-:S04]  /*0c40*/  IMAD.WIDE.U32 R10, R19, 0x4, R8 ;  /* 0x00000004130a7825 */ /* 0x001fc800078e0008 */
[----:B------:R-:W-:Y:S01]  /*0c50*/  IMAD.WIDE.U32 R8, R22, 0x4, R8 ;  /* 0x0000000416087825 */ /* 0x000fe200078e0008 */
[----:B------:R-:W2:Y:S04]  /*0c60*/  LDG.E R2, desc[UR36][R10.64] ;  /* 0x000000240a027981 */ /* 0x000ea8000c1e1900 */
[----:B------:R-:W3:Y:S01]  /*0c70*/  LDG.E R0, desc[UR36][R8.64] ;  /* 0x0000002408007981 */ /* 0x000ee2000c1e1900 */
[----:B-1----:R-:W-:-:S04]  /*0c80*/  IMAD.WIDE.U32 R12, R19, 0x4, R6 ;  /* 0x00000004130c7825 */ /* 0x002fc800078e0006 */
[----:B------:R-:W-:Y:S01]  /*0c90*/  IMAD.WIDE.U32 R22, R22, 0x4, R6 ;  /* 0x0000000416167825 */ /* 0x000fe200078e0006 */
[----:B--2---:R0:W-:Y:S04]  /*0ca0*/  STG.E desc[UR36][R8.64], R2 ;  /* 0x0000000208007986 */ /* 0x0041e8000c101924 */
[----:B---3--:R0:W-:Y:S04]  /*0cb0*/  STG.E desc[UR36][R10.64], R0 ;  /* 0x000000000a007986 */ /* 0x0081e8000c101924 */
[----:B------:R-:W2:Y:S04]  /*0cc0*/  LDG.E R6, desc[UR36][R12.64] ;  /* 0x000000240c067981 */ /* 0x000ea8000c1e1900 */
[----:B------:R-:W3:Y:S01]  /*0cd0*/  LDG.E R3, desc[UR36][R22.64] ;  /* 0x0000002416037981 */ /* 0x000ee2000c1e1900 */
[----:B------:R-:W-:-:S04]  /*0ce0*/  MOV R7, 0x8 ;  /* 0x0000000800077802 */ /* 0x000fc80000000f00 */
[----:B------:R0:W1:Y:S01]  /*0cf0*/  LDC.64 R14, c[0x4][R7] ;  /* 0x01000000070e7b82 */ /* 0x0000620000000a00 */
[----:B--2---:R0:W-:Y:S04]  /*0d00*/  STG.E desc[UR36][R22.64], R6 ;  /* 0x0000000616007986 */ /* 0x0041e8000c101924 */
[----:B-1-3--:R0:W-:Y:S02]  /*0d10*/  STG.E desc[UR36][R12.64], R3 ;  /* 0x000000030c007986 */ /* 0x00a1e4000c101924 */
[----:B------:R-:W-:-:S07]  /*0d20*/  LEPC R20, `(.L_x_19) ;  /* 0x000000001014794e */ /* 0x000fce0000000000 */
[----:B0-----:R-:W-:Y:S05]  /*0d30*/  CALL.ABS.NOINC R14 ;  /* 0x000000000e007343 */ /* 0x001fea0003c00000 */
.L_x_19:
[----:B------:R-:W-:Y:S05]  /*0d40*/  EXIT ;  /* 0x000000000000794d */ /* 0x000fea0003800000 */
.L_x_20:
[----:B------:R-:W-:-:S00]  /*0d50*/  BRA `(.L_x_20) ;  /* 0xfffffffc00fc7947 */ /* 0x000fc0000383ffff */
[----:B------:R-:W-:-:S00]  /*0d60*/  NOP ;  /* 0x0000000000007918 */ /* 0x000fc00000000000 */
        /* <DEDUP_REMOVED lines=9> */
.L_x_21:


//--------------------- .nv.shared.reserved.0     --------------------------
	.section	.nv.shared.reserved.0,"aw",@nobits
	.weak		__nv_reservedSMEM_offset_0_alias
	.size		__nv_reservedSMEM_offset_0_alias, 0, 64
	.other		__nv_reservedSMEM_offset_0_alias,@"STO_CUDA_RESERVED_SHARED STV_DEFAULT"
__nv_reservedSMEM_offset_0_alias:
	.zero		0
	.zero		64


//--------------------- .nv.constant0._Z17bitonic_sort_stepPciiiiiPiS0_ --------------------------
	.section	.nv.constant0._Z17bitonic_sort_stepPciiiiiPiS0_,"a",@progbits
	.sectionflags	@""
	.align	4
.nv.constant0._Z17bitonic_sort_stepPciiiiiPiS0_:
	.zero		944


//--------------------- SYMBOLS --------------------------

	.type		.nv.reservedSmem.offset0,@object
	.size		.nv.reservedSmem.offset0,0x4
	.type		malloc,@function
	.type		free,@function
